	.headerflags	@"EF_CUDA_TEXMODE_UNIFIED EF_CUDA_64BIT_ADDRESS EF_CUDA_ACCELERATORS EF_CUDA_SM90 EF_CUDA_VIRTUAL_SM(EF_CUDA_SM90)"
	.elftype	@"ET_EXEC"


//--------------------- .nv.info                  --------------------------
	.section	.nv.info,"",@"SHT_CUDA_INFO"
	.align	4


	//----- nvinfo : EIATTR_REGCOUNT
	.align		4
        /*0000*/ 	.byte	0x04, 0x2f
        /*0002*/ 	.short	(.L_1 - .L_0)
	.align		4
.L_0:
        /*0004*/ 	.word	index@(triton_poi_fused_add_clamp_15)
        /*0008*/ 	.word	0x00000008


	//----- nvinfo : EIATTR_MIN_STACK_SIZE
	.align		4
.L_1:
        /*000c*/ 	.byte	0x04, 0x12
        /*000e*/ 	.short	(.L_3 - .L_2)
	.align		4
.L_2:
        /*0010*/ 	.word	index@(triton_poi_fused_add_clamp_15)
        /*0014*/ 	.word	0x00000000


	//----- nvinfo : EIATTR_FRAME_SIZE
	.align		4
.L_3:
        /*0018*/ 	.byte	0x04, 0x11
        /*001a*/ 	.short	(.L_5 - .L_4)
	.align		4
.L_4:
        /*001c*/ 	.word	index@(triton_poi_fused_add_clamp_15)
        /*0020*/ 	.word	0x00000000


	//----- nvinfo : EIATTR_MIN_STACK_SIZE
	.align		4
.L_5:
        /*0024*/ 	.byte	0x04, 0x12
        /*0026*/ 	.short	(.L_7 - .L_6)
	.align		4
.L_6:
        /*0028*/ 	.word	index@(triton_poi_fused_add_clamp_15)
        /*002c*/ 	.word	0x00000000
.L_7:


//--------------------- .nv.info.triton_poi_fused_add_clamp_15 --------------------------
	.section	.nv.info.triton_poi_fused_add_clamp_15,"",@"SHT_CUDA_INFO"
	.sectionflags	@""
	.align	4


	//----- nvinfo : EIATTR_CUDA_API_VERSION
	.align		4
        /*0000*/ 	.byte	0x04, 0x37
        /*0002*/ 	.short	(.L_9 - .L_8)
.L_8:
        /*0004*/ 	.word	0x0000007c


	//----- nvinfo : EIATTR_KPARAM_INFO
	.align		4
.L_9:
        /*0008*/ 	.byte	0x04, 0x17
        /*000a*/ 	.short	(.L_11 - .L_10)
.L_10:
        /*000c*/ 	.word	0x00000000
        /*0010*/ 	.short	0x0001
        /*0012*/ 	.short	0x0008
        /*0014*/ 	.byte	0x00, 0xf0, 0x11, 0x00


	//----- nvinfo : EIATTR_KPARAM_INFO
	.align		4
.L_11:
        /*0018*/ 	.byte	0x04, 0x17
        /*001a*/ 	.short	(.L_13 - .L_12)
.L_12:
        /*001c*/ 	.word	0x00000000
        /*0020*/ 	.short	0x0000
        /*0022*/ 	.short	0x0000
        /*0024*/ 	.byte	0x00, 0xf4, 0x21, 0x00


	//----- nvinfo : EIATTR_SPARSE_MMA_MASK
	.align		4
.L_13:
        /*0028*/ 	.byte	0x03, 0x50
        /*002a*/ 	.short	0x0000


	//----- nvinfo : EIATTR_MAXREG_COUNT
	.align		4
        /*002c*/ 	.byte	0x03, 0x1b
        /*002e*/ 	.short	0x00ff


	//----- nvinfo : EIATTR_EXIT_INSTR_OFFSETS
	.align		4
        /*0030*/ 	.byte	0x04, 0x1c
        /*0032*/ 	.short	(.L_15 - .L_14)


	//   ....[0]....
.L_14:
        /*0034*/ 	.word	0x000000f0


	//   ....[1]....
        /*0038*/ 	.word	0x00000120


	//----- nvinfo : EIATTR_REQNTID
	.align		4
.L_15:
        /*003c*/ 	.byte	0x04, 0x10
        /*003e*/ 	.short	(.L_17 - .L_16)
.L_16:
        /*0040*/ 	.word	0x00000020
        /*0044*/ 	.word	0x00000001
        /*0048*/ 	.word	0x00000001


	//----- nvinfo : EIATTR_CBANK_PARAM_SIZE
	.align		4
.L_17:
        /*004c*/ 	.byte	0x03, 0x19
        /*004e*/ 	.short	0x000c


	//----- nvinfo : EIATTR_PARAM_CBANK
	.align		4
        /*0050*/ 	.byte	0x04, 0x0a
        /*0052*/ 	.short	(.L_19 - .L_18)
	.align		4
.L_18:
        /*0054*/ 	.word	index@(.nv.constant0.triton_poi_fused_add_clamp_15)
        /*0058*/ 	.short	0x0210
        /*005a*/ 	.short	0x000c


	//----- nvinfo : EIATTR_SW_WAR
	.align		4
.L_19:
        /*005c*/ 	.byte	0x04, 0x36
        /*005e*/ 	.short	(.L_21 - .L_20)
.L_20:
        /*0060*/ 	.word	0x00000008
.L_21:


//--------------------- .nv.callgraph             --------------------------
	.section	.nv.callgraph,"",@"SHT_CUDA_CALLGRAPH"
	.align	4
	.sectionentsize	8
	.align		4
        /*0000*/ 	.word	0x00000000
	.align		4
        /*0004*/ 	.word	0xffffffff
	.align		4
        /*0008*/ 	.word	0x00000000
	.align		4
        /*000c*/ 	.word	0xfffffffe
	.align		4
        /*0010*/ 	.word	0x00000000
	.align		4
        /*0014*/ 	.word	0xfffffffd
	.align		4
        /*0018*/ 	.word	0x00000000
	.align		4
        /*001c*/ 	.word	0xfffffffc


//--------------------- .text.triton_poi_fused_add_clamp_15 --------------------------
	.section	.text.triton_poi_fused_add_clamp_15,"ax",@progbits
	.align	128
        .global         triton_poi_fused_add_clamp_15
        .type           triton_poi_fused_add_clamp_15,@function
        .size           triton_poi_fused_add_clamp_15,(.L_x_1 - triton_poi_fused_add_clamp_15)
        .other          triton_poi_fused_add_clamp_15,@"STO_CUDA_ENTRY STV_DEFAULT"
triton_poi_fused_add_clamp_15:
.text.triton_poi_fused_add_clamp_15:
[----:B------:R-:W0:Y:S02]  /*0000*/  LDC R1, c[0x0][0x28] ;  /* 0x00000a00ff017b82 */ /* 0x000e240000000800 */
[----:B------:R-:W1:Y:S01]  /*0010*/  S2R R0, SR_TID.X ;  /* 0x0000000000007919 */ /* 0x000e620000002100 */
[----:B------:R-:W2:Y:S01]  /*0020*/  LDC.64 R4, c[0x0][0x210] ;  /* 0x00008400ff047b82 */ /* 0x000ea20000000a00 */
[----:B------:R-:W3:Y:S01]  /*0030*/  S2R R3, SR_CTAID.X ;  /* 0x0000000000037919 */ /* 0x000ee20000002500 */
[----:B-1----:R-:W-:-:S05]  /*0040*/  LOP3.LUT R0, R0, 0x1f, RZ, 0xc0, !PT ;  /* 0x0000001f00007812 */ /* 0x002fca00078ec0ff */
[----:B---3--:R-:W-:-:S04]  /*0050*/  IMAD R3, R3, 0x20, R0 ;  /* 0x0000002003037824 */ /* 0x008fc800078e0200 */
[C---:B--2---:R-:W-:Y:S01]  /*0060*/  IMAD.WIDE R4, R3.reuse, 0x8, R4 ;  /* 0x0000000803047825 */ /* 0x044fe200078e0204 */
[----:B------:R-:W-:Y:S02]  /*0070*/  I2FP.F32.S32 R0, R3 ;  /* 0x0000000300007245 */ /* 0x000fe40000201400 */
[----:B------:R-:W-:-:S03]  /*0080*/  ISETP.GE.AND P0, PT, R3, 0x20, PT ;  /* 0x000000200300780c */ /* 0x000fc60003f06270 */
[----:B------:R-:W-:-:S05]  /*0090*/  FMUL R0, R0, 0.48387095332145690918 ;  /* 0x3ef7bdef00007820 */ /* 0x000fca0000400000 */
[----:B------:R-:W-:-:S06]  /*00a0*/  FMNMX R0, RZ, R0, !PT ;  /* 0x00000000ff007209 */ /* 0x000fcc0007800000 */
[----:B------:R-:W1:Y:S02]  /*00b0*/  F2I.TRUNC.NTZ R0, R0 ;  /* 0x0000000000007305 */ /* 0x000e64000020f100 */
[----:B-1----:R-:W-:-:S05]  /*00c0*/  VIMNMX R2, R0, 0xe, PT ;  /* 0x0000000e00027848 */ /* 0x002fca0003fe0100 */
[----:B------:R-:W-:-:S05]  /*00d0*/  VIADD R2, R2, 0x1 ;  /* 0x0000000102027836 */ /* 0x000fca0000000000 */
[----:B------:R-:W-:Y:S01]  /*00e0*/  SHF.R.S32.HI R3, RZ, 0x1f, R2 ;  /* 0x0000001fff037819 */ /* 0x000fe20000011402 */
[----:B------:R-:W-:Y:S06]  /*00f0*/  @P0 EXIT ;  /* 0x000000000000094d */ /* 0x000fec0003800000 */
[----:B------:R-:W-:Y:S02]  /*0100*/  ULDC.64 UR4, c[0x0][0x208] ;  /* 0x0000820000047ab9 */ /* 0x000fe40000000a00 */
[----:B------:R-:W-:Y:S01]  /*0110*/  STG.E.64 desc[UR4][R4.64], R2 ;  /* 0x0000000204007986 */ /* 0x000fe2000c101b04 */
[----:B------:R-:W-:Y:S05]  /*0120*/  EXIT ;  /* 0x000000000000794d */ /* 0x000fea0003800000 */
.L_x_0:
[----:B------:R-:W-:-:S00]  /*0130*/  BRA `(.L_x_0) ;  /* 0xfffffffc00fc7947 */ /* 0x000fc0000383ffff */
[----:B------:R-:W-:-:S00]  /*0140*/  NOP ;  /* 0x0000000000007918 */ /* 0x000fc00000000000 */
        /* <DEDUP_REMOVED lines=11> */
.L_x_1:


//--------------------- .nv.constant0.triton_poi_fused_add_clamp_15 --------------------------
	.section	.nv.constant0.triton_poi_fused_add_clamp_15,"a",@progbits
	.sectionflags	@""
	.align	4
.nv.constant0.triton_poi_fused_add_clamp_15:
	.zero		540
